	.headerflags	@"EF_CUDA_TEXMODE_UNIFIED EF_CUDA_64BIT_ADDRESS EF_CUDA_ACCELERATORS EF_CUDA_SM90 EF_CUDA_VIRTUAL_SM(EF_CUDA_SM90)"
	.elftype	@"ET_EXEC"


//--------------------- .nv.info                  --------------------------
	.section	.nv.info,"",@"SHT_CUDA_INFO"
	.align	4


	//----- nvinfo : EIATTR_REGCOUNT
	.align		4
        /*0000*/ 	.byte	0x04, 0x2f
        /*0002*/ 	.short	(.L_1 - .L_0)
	.align		4
.L_0:
        /*0004*/ 	.word	index@(triton_poi_fused_argmax_0)
        /*0008*/ 	.word	0x0000000c


	//----- nvinfo : EIATTR_MIN_STACK_SIZE
	.align		4
.L_1:
        /*000c*/ 	.byte	0x04, 0x12
        /*000e*/ 	.short	(.L_3 - .L_2)
	.align		4
.L_2:
        /*0010*/ 	.word	index@(triton_poi_fused_argmax_0)
        /*0014*/ 	.word	0x00000000


	//----- nvinfo : EIATTR_FRAME_SIZE
	.align		4
.L_3:
        /*0018*/ 	.byte	0x04, 0x11
        /*001a*/ 	.short	(.L_5 - .L_4)
	.align		4
.L_4:
        /*001c*/ 	.word	index@(triton_poi_fused_argmax_0)
        /*0020*/ 	.word	0x00000000


	//----- nvinfo : EIATTR_MIN_STACK_SIZE
	.align		4
.L_5:
        /*0024*/ 	.byte	0x04, 0x12
        /*0026*/ 	.short	(.L_7 - .L_6)
	.align		4
.L_6:
        /*0028*/ 	.word	index@(triton_poi_fused_argmax_0)
        /*002c*/ 	.word	0x00000000
.L_7:


//--------------------- .nv.info.triton_poi_fused_argmax_0 --------------------------
	.section	.nv.info.triton_poi_fused_argmax_0,"",@"SHT_CUDA_INFO"
	.sectionflags	@""
	.align	4


	//----- nvinfo : EIATTR_CUDA_API_VERSION
	.align		4
        /*0000*/ 	.byte	0x04, 0x37
        /*0002*/ 	.short	(.L_9 - .L_8)
.L_8:
        /*0004*/ 	.word	0x0000007c


	//----- nvinfo : EIATTR_KPARAM_INFO
	.align		4
.L_9:
        /*0008*/ 	.byte	0x04, 0x17
        /*000a*/ 	.short	(.L_11 - .L_10)
.L_10:
        /*000c*/ 	.word	0x00000000
        /*0010*/ 	.short	0x0002
        /*0012*/ 	.short	0x0010
        /*0014*/ 	.byte	0x00, 0xf0, 0x11, 0x00


	//----- nvinfo : EIATTR_KPARAM_INFO
	.align		4
.L_11:
        /*0018*/ 	.byte	0x04, 0x17
        /*001a*/ 	.short	(.L_13 - .L_12)
.L_12:
        /*001c*/ 	.word	0x00000000
        /*0020*/ 	.short	0x0001
        /*0022*/ 	.short	0x0008
        /*0024*/ 	.byte	0x00, 0xf4, 0x21, 0x00


	//----- nvinfo : EIATTR_KPARAM_INFO
	.align		4
.L_13:
        /*0028*/ 	.byte	0x04, 0x17
        /*002a*/ 	.short	(.L_15 - .L_14)
.L_14:
        /*002c*/ 	.word	0x00000000
        /*0030*/ 	.short	0x0000
        /*0032*/ 	.short	0x0000
        /*0034*/ 	.byte	0x00, 0xf4, 0x21, 0x00


	//----- nvinfo : EIATTR_SPARSE_MMA_MASK
	.align		4
.L_15:
        /*0038*/ 	.byte	0x03, 0x50
        /*003a*/ 	.short	0x0000


	//----- nvinfo : EIATTR_MAXREG_COUNT
	.align		4
        /*003c*/ 	.byte	0x03, 0x1b
        /*003e*/ 	.short	0x00ff


	//----- nvinfo : EIATTR_EXIT_INSTR_OFFSETS
	.align		4
        /*0040*/ 	.byte	0x04, 0x1c
        /*0042*/ 	.short	(.L_17 - .L_16)


	//   ....[0]....
.L_16:
        /*0044*/ 	.word	0x000002e0


	//   ....[1]....
        /*0048*/ 	.word	0x00000310


	//----- nvinfo : EIATTR_REQNTID
	.align		4
.L_17:
        /*004c*/ 	.byte	0x04, 0x10
        /*004e*/ 	.short	(.L_19 - .L_18)
.L_18:
        /*0050*/ 	.word	0x00000020
        /*0054*/ 	.word	0x00000001
        /*0058*/ 	.word	0x00000001


	//----- nvinfo : EIATTR_CBANK_PARAM_SIZE
	.align		4
.L_19:
        /*005c*/ 	.byte	0x03, 0x19
        /*005e*/ 	.short	0x0014


	//----- nvinfo : EIATTR_PARAM_CBANK
	.align		4
        /*0060*/ 	.byte	0x04, 0x0a
        /*0062*/ 	.short	(.L_21 - .L_20)
	.align		4
.L_20:
        /*0064*/ 	.word	index@(.nv.constant0.triton_poi_fused_argmax_0)
        /*0068*/ 	.short	0x0210
        /*006a*/ 	.short	0x0014


	//----- nvinfo : EIATTR_SW_WAR
	.align		4
.L_21:
        /*006c*/ 	.byte	0x04, 0x36
        /*006e*/ 	.short	(.L_23 - .L_22)
.L_22:
        /*0070*/ 	.word	0x00000008
.L_23:


//--------------------- .nv.callgraph             --------------------------
	.section	.nv.callgraph,"",@"SHT_CUDA_CALLGRAPH"
	.align	4
	.sectionentsize	8
	.align		4
        /*0000*/ 	.word	0x00000000
	.align		4
        /*0004*/ 	.word	0xffffffff
	.align		4
        /*0008*/ 	.word	0x00000000
	.align		4
        /*000c*/ 	.word	0xfffffffe
	.align		4
        /*0010*/ 	.word	0x00000000
	.align		4
        /*0014*/ 	.word	0xfffffffd
	.align		4
        /*0018*/ 	.word	0x00000000
	.align		4
        /*001c*/ 	.word	0xfffffffc


//--------------------- .text.triton_poi_fused_argmax_0 --------------------------
	.section	.text.triton_poi_fused_argmax_0,"ax",@progbits
	.align	128
        .global         triton_poi_fused_argmax_0
        .type           triton_poi_fused_argmax_0,@function
        .size           triton_poi_fused_argmax_0,(.L_x_1 - triton_poi_fused_argmax_0)
        .other          triton_poi_fused_argmax_0,@"STO_CUDA_ENTRY STV_DEFAULT"
triton_poi_fused_argmax_0:
.text.triton_poi_fused_argmax_0:
[----:B------:R-:W0:Y:S02]  /*0000*/  LDC R1, c[0x0][0x28] ;  /* 0x00000a00ff017b82 */ /* 0x000e240000000800 */
[----:B------:R-:W1:Y:S01]  /*0010*/  S2R R8, SR_TID.X ;  /* 0x0000000000087919 */ /* 0x000e620000002100 */
[----:B------:R-:W2:Y:S01]  /*0020*/  LDC.64 R2, c[0x0][0x210] ;  /* 0x00008400ff027b82 */ /* 0x000ea20000000a00 */
[----:B------:R-:W-:Y:S01]  /*0030*/  ULDC.64 UR4, c[0x0][0x208] ;  /* 0x0000820000047ab9 */ /* 0x000fe20000000a00 */
[----:B------:R-:W3:Y:S01]  /*0040*/  S2R R5, SR_CTAID.X ;  /* 0x0000000000057919 */ /* 0x000ee20000002500 */
[----:B-1----:R-:W-:-:S05]  /*0050*/  LOP3.LUT R0, R8, 0x3, RZ, 0xc0, !PT ;  /* 0x0000000308007812 */ /* 0x002fca00078ec0ff */
[----:B---3--:R-:W-:Y:S02]  /*0060*/  IMAD R5, R5, 0x4, R0 ;  /* 0x0000000405057824 */ /* 0x008fe400078e0200 */
[----:B------:R-:W-:Y:S02]  /*0070*/  IMAD.MOV.U32 R0, RZ, RZ, RZ ;  /* 0x000000ffff007224 */ /* 0x000fe400078e00ff */
[C---:B------:R-:W-:Y:S01]  /*0080*/  IMAD.SHL.U32 R7, R5.reuse, 0x4, RZ ;  /* 0x0000000405077824 */ /* 0x040fe200078e00ff */
[----:B------:R-:W-:-:S03]  /*0090*/  ISETP.GE.AND P0, PT, R5, 0x4, PT ;  /* 0x000000040500780c */ /* 0x000fc60003f06270 */
[----:B--2---:R-:W-:Y:S01]  /*00a0*/  IMAD.WIDE R2, R7, 0x4, R2 ;  /* 0x0000000407027825 */ /* 0x004fe200078e0202 */
[----:B------:R-:W-:-:S09]  /*00b0*/  CS2R R6, SRZ ;  /* 0x0000000000067805 */ /* 0x000fd2000001ff00 */
[----:B------:R-:W2:Y:S04]  /*00c0*/  @!P0 LDG.E.EL R0, desc[UR4][R2.64] ;  /* 0x0000000402008981 */ /* 0x000ea8000c2e1900 */
[----:B------:R-:W3:Y:S01]  /*00d0*/  @!P0 LDG.E.EL R7, desc[UR4][R2.64+0x4] ;  /* 0x0000040402078981 */ /* 0x000ee2000c2e1900 */
[----:B------:R-:W-:-:S03]  /*00e0*/  IMAD.MOV.U32 R4, RZ, RZ, RZ ;  /* 0x000000ffff047224 */ /* 0x000fc600078e00ff */
[----:B------:R-:W4:Y:S04]  /*00f0*/  @!P0 LDG.E.EL R6, desc[UR4][R2.64+0xc] ;  /* 0x00000c0402068981 */ /* 0x000f28000c2e1900 */
[----:B------:R1:W5:Y:S02]  /*0100*/  @!P0 LDG.E.EL R4, desc[UR4][R2.64+0x8] ;  /* 0x0000080402048981 */ /* 0x000364000c2e1900 */
[----:B-1----:R-:W1:Y:S02]  /*0110*/  LDC.64 R2, c[0x0][0x218] ;  /* 0x00008600ff027b82 */ /* 0x002e640000000a00 */
[----:B-1----:R-:W-:Y:S01]  /*0120*/  IMAD.WIDE R2, R5, 0x8, R2 ;  /* 0x0000000805027825 */ /* 0x002fe200078e0202 */
[----:B--2---:R-:W-:-:S04]  /*0130*/  FSETP.NAN.AND P0, PT, R0, R0, PT ;  /* 0x000000000000720b */ /* 0x004fc80003f08000 */
[CC--:B---3--:R-:W-:Y:S02]  /*0140*/  FSETP.NUM.AND P1, PT, R7.reuse, R7.reuse, P0 ;  /* 0x000000070700720b */ /* 0x0c8fe40000727000 */
[-C--:B------:R-:W-:Y:S02]  /*0150*/  FSETP.NAN.AND P2, PT, R7, R7.reuse, P0 ;  /* 0x000000070700720b */ /* 0x080fe40000748000 */
[CC--:B------:R-:W-:Y:S02]  /*0160*/  FSETP.GT.OR P0, PT, R0.reuse, R7.reuse, P1 ;  /* 0x000000070000720b */ /* 0x0c0fe40000f04400 */
[----:B------:R-:W-:-:S04]  /*0170*/  FSETP.EQ.OR P2, PT, R0, R7, P2 ;  /* 0x000000070000720b */ /* 0x000fc80001742400 */
[----:B------:R-:W-:-:S04]  /*0180*/  PLOP3.LUT P0, PT, P0, P2, PT, 0xa8, 0x0 ;  /* 0x000000000000781c */ /* 0x000fc80000705570 */
[----:B------:R-:W-:-:S04]  /*0190*/  FSEL R7, R0, R7, P0 ;  /* 0x0000000700077208 */ /* 0x000fc80000000000 */
[----:B------:R-:W-:-:S04]  /*01a0*/  FSETP.NAN.AND P1, PT, R7, R7, PT ;  /* 0x000000070700720b */ /* 0x000fc80003f28000 */
[CC--:B-----5:R-:W-:Y:S02]  /*01b0*/  FSETP.NUM.AND P2, PT, R4.reuse, R4.reuse, P1 ;  /* 0x000000040400720b */ /* 0x0e0fe40000f47000 */
[-C--:B------:R-:W-:Y:S02]  /*01c0*/  FSETP.NAN.AND P1, PT, R4, R4.reuse, P1 ;  /* 0x000000040400720b */ /* 0x080fe40000f28000 */
[CC--:B------:R-:W-:Y:S02]  /*01d0*/  FSETP.GT.OR P2, PT, R7.reuse, R4.reuse, P2 ;  /* 0x000000040700720b */ /* 0x0c0fe40001744400 */
[----:B------:R-:W-:-:S04]  /*01e0*/  FSETP.EQ.OR P1, PT, R7, R4, P1 ;  /* 0x000000040700720b */ /* 0x000fc80000f22400 */
[----:B------:R-:W-:Y:S02]  /*01f0*/  PLOP3.LUT P1, PT, P2, P1, PT, 0xa8, 0x0 ;  /* 0x000000000000781c */ /* 0x000fe40001723570 */
[----:B------:R-:W-:Y:S02]  /*0200*/  SEL R9, RZ, 0x1, P0 ;  /* 0x00000001ff097807 */ /* 0x000fe40000000000 */
[----:B------:R-:W-:Y:S02]  /*0210*/  FSEL R7, R7, R4, P1 ;  /* 0x0000000407077208 */ /* 0x000fe40000800000 */
[----:B------:R-:W-:Y:S02]  /*0220*/  SEL R9, R9, 0x2, P1 ;  /* 0x0000000209097807 */ /* 0x000fe40000800000 */
[----:B------:R-:W-:Y:S02]  /*0230*/  FSETP.NAN.AND P1, PT, R7, R7, PT ;  /* 0x000000070700720b */ /* 0x000fe40003f28000 */
[----:B------:R-:W-:-:S02]  /*0240*/  LOP3.LUT P0, RZ, R8, 0x1c, RZ, 0xc0, !PT ;  /* 0x0000001c08ff7812 */ /* 0x000fc4000780c0ff */
[-C--:B----4-:R-:W-:Y:S02]  /*0250*/  FSETP.NAN.AND P2, PT, R6, R6.reuse, PT ;  /* 0x000000060600720b */ /* 0x090fe40003f48000 */
[----:B------:R-:W-:Y:S02]  /*0260*/  SEL R4, R9, 0x3, P1 ;  /* 0x0000000309047807 */ /* 0x000fe40000800000 */
[----:B------:R-:W-:Y:S02]  /*0270*/  ISETP.LT.AND P0, PT, R5, 0x4, !P0 ;  /* 0x000000040500780c */ /* 0x000fe40004701270 */
[----:B------:R-:W-:Y:S02]  /*0280*/  FSETP.NEU.AND P3, PT, R7, R6, PT ;  /* 0x000000060700720b */ /* 0x000fe40003f6d000 */
[----:B------:R-:W-:-:S04]  /*0290*/  SEL R4, R4, 0x3, P2 ;  /* 0x0000000304047807 */ /* 0x000fc80001000000 */
[----:B------:R-:W-:Y:S02]  /*02a0*/  SEL R4, R9, R4, !P3 ;  /* 0x0000000409047207 */ /* 0x000fe40005800000 */
[----:B------:R-:W-:Y:S02]  /*02b0*/  FSETP.GT.AND P3, PT, R7, R6, PT ;  /* 0x000000060700720b */ /* 0x000fe40003f64000 */
[----:B------:R-:W-:-:S04]  /*02c0*/  @P1 SEL R4, R4, R9, P2 ;  /* 0x0000000904041207 */ /* 0x000fc80001000000 */
[----:B------:R-:W-:Y:S01]  /*02d0*/  SEL R4, R9, R4, P3 ;  /* 0x0000000409047207 */ /* 0x000fe20001800000 */
[----:B------:R-:W-:Y:S06]  /*02e0*/  @!P0 EXIT ;  /* 0x000000000000894d */ /* 0x000fec0003800000 */
[----:B------:R-:W-:-:S05]  /*02f0*/  IMAD.MOV.U32 R5, RZ, RZ, RZ ;  /* 0x000000ffff057224 */ /* 0x000fca00078e00ff */
[----:B------:R-:W-:Y:S01]  /*0300*/  STG.E.64 desc[UR4][R2.64], R4 ;  /* 0x0000000402007986 */ /* 0x000fe2000c101b04 */
[----:B------:R-:W-:Y:S05]  /*0310*/  EXIT ;  /* 0x000000000000794d */ /* 0x000fea0003800000 */
.L_x_0:
[----:B------:R-:W-:-:S00]  /*0320*/  BRA `(.L_x_0) ;  /* 0xfffffffc00fc7947 */ /* 0x000fc0000383ffff */
[----:B------:R-:W-:-:S00]  /*0330*/  NOP ;  /* 0x0000000000007918 */ /* 0x000fc00000000000 */
        /* <DEDUP_REMOVED lines=12> */
.L_x_1:


//--------------------- .nv.constant0.triton_poi_fused_argmax_0 --------------------------
	.section	.nv.constant0.triton_poi_fused_argmax_0,"a",@progbits
	.sectionflags	@""
	.align	4
.nv.constant0.triton_poi_fused_argmax_0:
	.zero		548
